//
// Generated by NVIDIA NVVM Compiler
//
// Compiler Build ID: CL-36424714
// Cuda compilation tools, release 13.0, V13.0.88
// Based on NVVM 20.0.0
//

.version 9.0
.target sm_100
.address_size 64

	// .globl	_Z20actualizarParticulasP8Particlei

.visible .entry _Z20actualizarParticulasP8Particlei(
	.param .u64 .ptr .align 1 _Z20actualizarParticulasP8Particlei_param_0,
	.param .u32 _Z20actualizarParticulasP8Particlei_param_1
)
{
	.reg .pred 	%p<12>;
	.reg .b32 	%r<6>;
	.reg .b32 	%f<12>;
	.reg .b64 	%rd<6>;

	ld.param.u64 	%rd2, [_Z20actualizarParticulasP8Particlei_param_0];
	mov.u32 	%r2, %ctaid.x;
	mov.u32 	%r3, %ntid.x;
	mov.u32 	%r4, %tid.x;
	mad.lo.s32 	%r1, %r2, %r3, %r4;
	setp.gt.s32 	%p1, %r1, 9;
	@%p1 bra 	$L__BB0_8;
	cvta.to.global.u64 	%rd3, %rd2;
	mul.wide.s32 	%rd4, %r1, 20;
	add.s64 	%rd5, %rd3, %rd4;
	add.s64 	%rd1, %rd5, 8;
	ld.global.f32 	%f11, [%rd5+8];
	ld.global.f32 	%f7, [%rd5];
	fma.rn.f32 	%f2, %f11, 0f3CA3D70A, %f7;
	st.global.f32 	[%rd5], %f2;
	ld.global.f32 	%f3, [%rd5+12];
	ld.global.f32 	%f8, [%rd5+4];
	fma.rn.f32 	%f4, %f3, 0f3CA3D70A, %f8;
	st.global.f32 	[%rd5+4], %f4;
	setp.gtu.f32 	%p2, %f2, 0f00000000;
	setp.ltu.f32 	%p3, %f2, 0f40000000;
	and.pred  	%p4, %p2, %p3;
	@%p4 bra 	$L__BB0_3;
	neg.f32 	%f11, %f11;
	st.global.f32 	[%rd1], %f11;
$L__BB0_3:
	setp.gtu.f32 	%p5, %f4, 0f00000000;
	setp.ltu.f32 	%p6, %f4, 0f3F800000;
	and.pred  	%p7, %p5, %p6;
	@%p7 bra 	$L__BB0_5;
	neg.f32 	%f9, %f3;
	st.global.f32 	[%rd1+4], %f9;
$L__BB0_5:
	setp.geu.f32 	%p8, %f2, 0f3F800000;
	setp.leu.f32 	%p9, %f11, 0f3F333333;
	or.pred  	%p10, %p8, %p9;
	@%p10 bra 	$L__BB0_8;
	ld.global.u32 	%r5, [%rd1+8];
	setp.ne.s32 	%p11, %r5, 1;
	@%p11 bra 	$L__BB0_8;
	add.f32 	%f10, %f2, 0f3D4CCCCD;
	st.global.f32 	[%rd1+-8], %f10;
$L__BB0_8:
	ret;

}


// ===== COMPILED SASS (sm_100) =====

	.target	sm_100

	.elftype	@"ET_EXEC"


//--------------------- .note.nv.tkinfo           --------------------------
	.section	.note.nv.tkinfo,"",@"SHT_NOTE"
	.sectionflags	@"SHF_NOTE_NV_TKINFO"
	.tkinfo
        /*0018*/ 	.word	0x00000002
        /*0030*/ 	.string	""
        /*0030*/ 	.string	"ptxas"
        /*0030*/ 	.string	"Cuda compilation tools, release 13.0, V13.0.88"
        /*0030*/ 	.string	"Build cuda_13.0.r13.0/compiler.36424714_0"
        /*0030*/ 	.string	"-arch sm_100 -m 64 "



//--------------------- .note.nv.cuinfo           --------------------------
	.section	.note.nv.cuinfo,"",@"SHT_NOTE"
	.sectionflags	@"SHF_NOTE_NV_CUINFO"
        /*0018*/ 	.short	0x0002
        /*001a*/ 	.short	0x0064
        /*001c*/ 	.short	0x0082
	.zero		2


//--------------------- .nv.info                  --------------------------
	.section	.nv.info,"",@"SHT_CUDA_INFO"
	.align	4


	//----- nvinfo : EIATTR_REGCOUNT
	.align		4
        /*0000*/ 	.byte	0x04, 0x2f
        /*0002*/ 	.short	(.L_1 - .L_0)
	.align		4
.L_0:
        /*0004*/ 	.word	index@(_Z20actualizarParticulasP8Particlei)
        /*0008*/ 	.word	0x0000000e


	//----- nvinfo : EIATTR_FRAME_SIZE
	.align		4
.L_1:
        /*000c*/ 	.byte	0x04, 0x11
        /*000e*/ 	.short	(.L_3 - .L_2)
	.align		4
.L_2:
        /*0010*/ 	.word	index@(_Z20actualizarParticulasP8Particlei)
        /*0014*/ 	.word	0x00000000


	//----- nvinfo : EIATTR_MIN_STACK_SIZE
	.align		4
.L_3:
        /*0018*/ 	.byte	0x04, 0x12
        /*001a*/ 	.short	(.L_5 - .L_4)
	.align		4
.L_4:
        /*001c*/ 	.word	index@(_Z20actualizarParticulasP8Particlei)
        /*0020*/ 	.word	0x00000000
.L_5:


//--------------------- .nv.compat                --------------------------
	.section	.nv.compat,"",@"SHT_CUDA_COMPAT_INFO"
	.align	4
        /*0000*/ 	.byte	0x02, 0x09, 0x00, 0x00, 0x02, 0x02, 0x01, 0x00, 0x02, 0x05, 0x05, 0x00, 0x03, 0x07, 0x01, 0x01
        /*0010*/ 	.byte	0x02, 0x03, 0x00, 0x00, 0x02, 0x06, 0x01, 0x00, 0x04, 0x0b, 0x08, 0x00, 0x01, 0x00, 0x00, 0x00
        /*0020*/ 	.byte	0x00, 0x00, 0x00, 0x00


//--------------------- .nv.info._Z20actualizarParticulasP8Particlei --------------------------
	.section	.nv.info._Z20actualizarParticulasP8Particlei,"",@"SHT_CUDA_INFO"
	.sectionflags	@""
	.align	4


	//----- nvinfo : EIATTR_CUDA_API_VERSION
	.align		4
        /*0000*/ 	.byte	0x04, 0x37
        /*0002*/ 	.short	(.L_7 - .L_6)
.L_6:
        /*0004*/ 	.word	0x00000082


	//----- nvinfo : EIATTR_KPARAM_INFO
	.align		4
.L_7:
        /*0008*/ 	.byte	0x04, 0x17
        /*000a*/ 	.short	(.L_9 - .L_8)
.L_8:
        /*000c*/ 	.word	0x00000000
        /*0010*/ 	.short	0x0001
        /*0012*/ 	.short	0x0008
        /*0014*/ 	.byte	0x00, 0xf0, 0x11, 0x00


	//----- nvinfo : EIATTR_KPARAM_INFO
	.align		4
.L_9:
        /*0018*/ 	.byte	0x04, 0x17
        /*001a*/ 	.short	(.L_11 - .L_10)
.L_10:
        /*001c*/ 	.word	0x00000000
        /*0020*/ 	.short	0x0000
        /*0022*/ 	.short	0x0000
        /*0024*/ 	.byte	0x00, 0xf5, 0x21, 0x00


	//----- nvinfo : EIATTR_SPARSE_MMA_MASK
	.align		4
.L_11:
        /*0028*/ 	.byte	0x03, 0x50
        /*002a*/ 	.short	0x0000


	//----- nvinfo : EIATTR_MAXREG_COUNT
	.align		4
        /*002c*/ 	.byte	0x03, 0x1b
        /*002e*/ 	.short	0x00ff


	//----- nvinfo : EIATTR_MERCURY_ISA_VERSION
	.align		4
        /*0030*/ 	.byte	0x03, 0x5f
        /*0032*/ 	.short	0x0101


	//----- nvinfo : EIATTR_VRC_CTA_INIT_COUNT
	.align		4
        /*0034*/ 	.byte	0x02, 0x4a
	.zero		1
	.zero		1


	//----- nvinfo : EIATTR_EXIT_INSTR_OFFSETS
	.align		4
        /*0038*/ 	.byte	0x04, 0x1c
        /*003a*/ 	.short	(.L_13 - .L_12)


	//   ....[0]....
.L_12:
        /*003c*/ 	.word	0x00000060


	//   ....[1]....
        /*0040*/ 	.word	0x000001c0


	//   ....[2]....
        /*0044*/ 	.word	0x000001f0


	//   ....[3]....
        /*0048*/ 	.word	0x00000220


	//----- nvinfo : EIATTR_CBANK_PARAM_SIZE
	.align		4
.L_13:
        /*004c*/ 	.byte	0x03, 0x19
        /*004e*/ 	.short	0x000c


	//----- nvinfo : EIATTR_PARAM_CBANK
	.align		4
        /*0050*/ 	.byte	0x04, 0x0a
        /*0052*/ 	.short	(.L_15 - .L_14)
	.align		4
.L_14:
        /*0054*/ 	.word	index@(.nv.constant0._Z20actualizarParticulasP8Particlei)
        /*0058*/ 	.short	0x0380
        /*005a*/ 	.short	0x000c


	//----- nvinfo : EIATTR_SW_WAR
	.align		4
.L_15:
        /*005c*/ 	.byte	0x04, 0x36
        /*005e*/ 	.short	(.L_17 - .L_16)
.L_16:
        /*0060*/ 	.word	0x00000008
.L_17:


//--------------------- .nv.callgraph             --------------------------
	.section	.nv.callgraph,"",@"SHT_CUDA_CALLGRAPH"
	.align	4
	.sectionentsize	8
	.align		4
        /*0000*/ 	.word	0x00000000
	.align		4
        /*0004*/ 	.word	0xffffffff
	.align		4
        /*0008*/ 	.word	0x00000000
	.align		4
        /*000c*/ 	.word	0xfffffffe
	.align		4
        /*0010*/ 	.word	0x00000000
	.align		4
        /*0014*/ 	.word	0xfffffffd
	.align		4
        /*0018*/ 	.word	0x00000000
	.align		4
        /*001c*/ 	.word	0xfffffffc


//--------------------- .text._Z20actualizarParticulasP8Particlei --------------------------
	.section	.text._Z20actualizarParticulasP8Particlei,"ax",@progbits
	.align	128
        .global         _Z20actualizarParticulasP8Particlei
        .type           _Z20actualizarParticulasP8Particlei,@function
        .size           _Z20actualizarParticulasP8Particlei,(.L_x_1 - _Z20actualizarParticulasP8Particlei)
        .other          _Z20actualizarParticulasP8Particlei,@"STO_CUDA_ENTRY STV_DEFAULT"
_Z20actualizarParticulasP8Particlei:
.text._Z20actualizarParticulasP8Particlei:
[----:B------:R-:W-:Y:S01]  /*0000*/  LDC R1, c[0x0][0x37c] ;  /* 0x0000df00ff017b82 */ /* 0x000fe20000000800 */
[----:B------:R-:W0:Y:S07]  /*0010*/  S2R R0, SR_TID.X ;  /* 0x0000000000007919 */ /* 0x000e2e0000002100 */
[----:B------:R-:W0:Y:S08]  /*0020*/  S2UR UR4, SR_CTAID.X ;  /* 0x00000000000479c3 */ /* 0x000e300000002500 */
[----:B------:R-:W0:Y:S02]  /*0030*/  LDC R5, c[0x0][0x360] ;  /* 0x0000d800ff057b82 */ /* 0x000e240000000800 */
[----:B0-----:R-:W-:-:S05]  /*0040*/  IMAD R5, R5, UR4, R0 ;  /* 0x0000000405057c24 */ /* 0x001fca000f8e0200 */
[----:B------:R-:W-:-:S13]  /*0050*/  ISETP.GT.AND P0, PT, R5, 0x9, PT ;  /* 0x000000090500780c */ /* 0x000fda0003f04270 */
[----:B------:R-:W-:Y:S05]  /*0060*/  @P0 EXIT ;  /* 0x000000000000094d */ /* 0x000fea0003800000 */
[----:B------:R-:W0:Y:S01]  /*0070*/  LDC.64 R2, c[0x0][0x380] ;  /* 0x0000e000ff027b82 */ /* 0x000e220000000a00 */
[----:B------:R-:W1:Y:S01]  /*0080*/  LDCU.64 UR4, c[0x0][0x358] ;  /* 0x00006b00ff0477ac */ /* 0x000e620008000a00 */
[----:B0-----:R-:W-:-:S05]  /*0090*/  IMAD.WIDE R2, R5, 0x14, R2 ;  /* 0x0000001405027825 */ /* 0x001fca00078e0202 */
[----:B-1----:R-:W2:Y:S04]  /*00a0*/  LDG.E R9, desc[UR4][R2.64+0x8] ;  /* 0x0000080402097981 */ /* 0x002ea8000c1e1900 */
[----:B------:R-:W2:Y:S04]  /*00b0*/  LDG.E R0, desc[UR4][R2.64] ;  /* 0x0000000402007981 */ /* 0x000ea8000c1e1900 */
[----:B------:R-:W3:Y:S04]  /*00c0*/  LDG.E R4, desc[UR4][R2.64+0xc] ;  /* 0x00000c0402047981 */ /* 0x000ee8000c1e1900 */
[----:B------:R-:W3:Y:S01]  /*00d0*/  LDG.E R7, desc[UR4][R2.64+0x4] ;  /* 0x0000040402077981 */ /* 0x000ee2000c1e1900 */
[----:B--2---:R-:W-:-:S05]  /*00e0*/  FFMA R5, R9, 0.019999999552965164185, R0 ;  /* 0x3ca3d70a09057823 */ /* 0x004fca0000000000 */
[C---:B------:R-:W-:Y:S01]  /*00f0*/  FSETP.GE.AND P0, PT, R5.reuse, 2, PT ;  /* 0x400000000500780b */ /* 0x040fe20003f06000 */
[----:B------:R0:W-:Y:S01]  /*0100*/  STG.E desc[UR4][R2.64], R5 ;  /* 0x0000000502007986 */ /* 0x0001e2000c101904 */
[----:B---3--:R-:W-:Y:S02]  /*0110*/  FFMA R7, R4, 0.019999999552965164185, R7 ;  /* 0x3ca3d70a04077823 */ /* 0x008fe40000000007 */
[----:B------:R-:W-:-:S03]  /*0120*/  FSETP.GTU.AND P0, PT, R5, RZ, !P0 ;  /* 0x000000ff0500720b */ /* 0x000fc6000470c000 */
[C---:B------:R-:W-:Y:S01]  /*0130*/  FSETP.GE.AND P1, PT, R7.reuse, 1, PT ;  /* 0x3f8000000700780b */ /* 0x040fe20003f26000 */
[----:B------:R0:W-:Y:S03]  /*0140*/  STG.E desc[UR4][R2.64+0x4], R7 ;  /* 0x0000040702007986 */ /* 0x0001e6000c101904 */
[----:B------:R-:W-:-:S06]  /*0150*/  FSETP.GTU.AND P1, PT, R7, RZ, !P1 ;  /* 0x000000ff0700720b */ /* 0x000fcc0004f2c000 */
[----:B------:R-:W-:-:S05]  /*0160*/  @!P0 FADD R9, -R9, -RZ ;  /* 0x800000ff09098221 */ /* 0x000fca0000000100 */
[----:B------:R-:W-:Y:S01]  /*0170*/  FSETP.GT.AND P2, PT, R9, 0.69999998807907104492, PT ;  /* 0x3f3333330900780b */ /* 0x000fe20003f44000 */
[----:B------:R0:W-:Y:S01]  /*0180*/  @!P0 STG.E desc[UR4][R2.64+0x8], R9 ;  /* 0x0000080902008986 */ /* 0x0001e2000c101904 */
[----:B------:R-:W-:Y:S02]  /*0190*/  @!P1 FADD R11, -R4, -RZ ;  /* 0x800000ff040b9221 */ /* 0x000fe40000000100 */
[----:B------:R-:W-:-:S03]  /*01a0*/  FSETP.GEU.OR P2, PT, R5, 1, !P2 ;  /* 0x3f8000000500780b */ /* 0x000fc6000574e400 */
[----:B------:R0:W-:Y:S10]  /*01b0*/  @!P1 STG.E desc[UR4][R2.64+0xc], R11 ;  /* 0x00000c0b02009986 */ /* 0x0001f4000c101904 */
[----:B------:R-:W-:Y:S05]  /*01c0*/  @P2 EXIT ;  /* 0x000000000000294d */ /* 0x000fea0003800000 */
[----:B------:R-:W2:Y:S02]  /*01d0*/  LDG.E R0, desc[UR4][R2.64+0x10] ;  /* 0x0000100402007981 */ /* 0x000ea4000c1e1900 */
[----:B--2---:R-:W-:-:S13]  /*01e0*/  ISETP.NE.AND P0, PT, R0, 0x1, PT ;  /* 0x000000010000780c */ /* 0x004fda0003f05270 */
[----:B------:R-:W-:Y:S05]  /*01f0*/  @P0 EXIT ;  /* 0x000000000000094d */ /* 0x000fea0003800000 */
[----:B0-----:R-:W-:-:S05]  /*0200*/  FADD R5, R5, 0.050000000745058059692 ;  /* 0x3d4ccccd05057421 */ /* 0x001fca0000000000 */
[----:B------:R-:W-:Y:S01]  /*0210*/  STG.E desc[UR4][R2.64], R5 ;  /* 0x0000000502007986 */ /* 0x000fe2000c101904 */
[----:B------:R-:W-:Y:S05]  /*0220*/  EXIT ;  /* 0x000000000000794d */ /* 0x000fea0003800000 */
.L_x_0:
[----:B------:R-:W-:-:S00]  /*0230*/  BRA `(.L_x_0) ;  /* 0xfffffffc00fc7947 */ /* 0x000fc0000383ffff */
[----:B------:R-:W-:-:S00]  /*0240*/  NOP ;  /* 0x0000000000007918 */ /* 0x000fc00000000000 */
        /* <DEDUP_REMOVED lines=11> */
.L_x_1:


//--------------------- .nv.shared.reserved.0     --------------------------
	.section	.nv.shared.reserved.0,"aw",@nobits
	.weak		__nv_reservedSMEM_offset_0_alias
	.size		__nv_reservedSMEM_offset_0_alias, 0, 64
	.other		__nv_reservedSMEM_offset_0_alias,@"STO_CUDA_RESERVED_SHARED STV_DEFAULT"
__nv_reservedSMEM_offset_0_alias:
	.zero		0
	.zero		64


//--------------------- .nv.constant0._Z20actualizarParticulasP8Particlei --------------------------
	.section	.nv.constant0._Z20actualizarParticulasP8Particlei,"a",@progbits
	.sectionflags	@""
	.align	4
.nv.constant0._Z20actualizarParticulasP8Particlei:
	.zero		908


//--------------------- SYMBOLS --------------------------

	.type		.nv.reservedSmem.offset0,@object
	.size		.nv.reservedSmem.offset0,0x4
